//
// Generated by NVIDIA NVVM Compiler
//
// Compiler Build ID: CL-36424714
// Cuda compilation tools, release 13.0, V13.0.88
// Based on NVVM 20.0.0
//

.version 9.0
.target sm_100
.address_size 64

	// .globl	_Z24DissolveTransitionKerneliifPKfS0_Pf

.visible .entry _Z24DissolveTransitionKerneliifPKfS0_Pf(
	.param .u32 _Z24DissolveTransitionKerneliifPKfS0_Pf_param_0,
	.param .u32 _Z24DissolveTransitionKerneliifPKfS0_Pf_param_1,
	.param .f32 _Z24DissolveTransitionKerneliifPKfS0_Pf_param_2,
	.param .u64 .ptr .align 1 _Z24DissolveTransitionKerneliifPKfS0_Pf_param_3,
	.param .u64 .ptr .align 1 _Z24DissolveTransitionKerneliifPKfS0_Pf_param_4,
	.param .u64 .ptr .align 1 _Z24DissolveTransitionKerneliifPKfS0_Pf_param_5
)
{
	.reg .pred 	%p<4>;
	.reg .b32 	%r<15>;
	.reg .b32 	%f<21>;
	.reg .b64 	%rd<11>;

	ld.param.u32 	%r3, [_Z24DissolveTransitionKerneliifPKfS0_Pf_param_0];
	ld.param.u32 	%r4, [_Z24DissolveTransitionKerneliifPKfS0_Pf_param_1];
	ld.param.f32 	%f1, [_Z24DissolveTransitionKerneliifPKfS0_Pf_param_2];
	ld.param.u64 	%rd1, [_Z24DissolveTransitionKerneliifPKfS0_Pf_param_3];
	ld.param.u64 	%rd2, [_Z24DissolveTransitionKerneliifPKfS0_Pf_param_4];
	ld.param.u64 	%rd3, [_Z24DissolveTransitionKerneliifPKfS0_Pf_param_5];
	mov.u32 	%r6, %ctaid.x;
	mov.u32 	%r7, %ntid.x;
	mov.u32 	%r8, %tid.x;
	mad.lo.s32 	%r1, %r6, %r7, %r8;
	mov.u32 	%r9, %ctaid.y;
	mov.u32 	%r10, %ntid.y;
	mov.u32 	%r11, %tid.y;
	mad.lo.s32 	%r12, %r9, %r10, %r11;
	setp.ge.s32 	%p1, %r1, %r3;
	setp.ge.s32 	%p2, %r12, %r4;
	or.pred  	%p3, %p1, %p2;
	@%p3 bra 	$L__BB0_2;
	cvta.to.global.u64 	%rd4, %rd1;
	cvta.to.global.u64 	%rd5, %rd2;
	cvta.to.global.u64 	%rd6, %rd3;
	mad.lo.s32 	%r13, %r12, %r3, %r1;
	shl.b32 	%r14, %r13, 2;
	mul.wide.s32 	%rd7, %r14, 4;
	add.s64 	%rd8, %rd4, %rd7;
	ld.global.f32 	%f2, [%rd8+12];
	mov.f32 	%f3, 0f3F800000;
	sub.f32 	%f4, %f3, %f1;
	mul.f32 	%f5, %f4, %f2;
	add.s64 	%rd9, %rd5, %rd7;
	ld.global.f32 	%f6, [%rd9+12];
	mul.f32 	%f7, %f1, %f6;
	ld.global.f32 	%f8, [%rd8];
	ld.global.f32 	%f9, [%rd9];
	mul.f32 	%f10, %f7, %f9;
	fma.rn.f32 	%f11, %f5, %f8, %f10;
	add.s64 	%rd10, %rd6, %rd7;
	st.global.f32 	[%rd10], %f11;
	ld.global.f32 	%f12, [%rd8+4];
	ld.global.f32 	%f13, [%rd9+4];
	mul.f32 	%f14, %f7, %f13;
	fma.rn.f32 	%f15, %f5, %f12, %f14;
	st.global.f32 	[%rd10+4], %f15;
	ld.global.f32 	%f16, [%rd8+8];
	ld.global.f32 	%f17, [%rd9+8];
	mul.f32 	%f18, %f7, %f17;
	fma.rn.f32 	%f19, %f5, %f16, %f18;
	st.global.f32 	[%rd10+8], %f19;
	add.f32 	%f20, %f5, %f7;
	st.global.f32 	[%rd10+12], %f20;
$L__BB0_2:
	ret;

}


// ===== COMPILED SASS (sm_100) =====

	.target	sm_100

	.elftype	@"ET_EXEC"


//--------------------- .note.nv.tkinfo           --------------------------
	.section	.note.nv.tkinfo,"",@"SHT_NOTE"
	.sectionflags	@"SHF_NOTE_NV_TKINFO"
	.tkinfo
        /*0018*/ 	.word	0x00000002
        /*0030*/ 	.string	""
        /*0030*/ 	.string	"ptxas"
        /*0030*/ 	.string	"Cuda compilation tools, release 13.0, V13.0.88"
        /*0030*/ 	.string	"Build cuda_13.0.r13.0/compiler.36424714_0"
        /*0030*/ 	.string	"-arch sm_100 -m 64 "



//--------------------- .note.nv.cuinfo           --------------------------
	.section	.note.nv.cuinfo,"",@"SHT_NOTE"
	.sectionflags	@"SHF_NOTE_NV_CUINFO"
        /*0018*/ 	.short	0x0002
        /*001a*/ 	.short	0x0064
        /*001c*/ 	.short	0x0082
	.zero		2


//--------------------- .nv.info                  --------------------------
	.section	.nv.info,"",@"SHT_CUDA_INFO"
	.align	4


	//----- nvinfo : EIATTR_REGCOUNT
	.align		4
        /*0000*/ 	.byte	0x04, 0x2f
        /*0002*/ 	.short	(.L_1 - .L_0)
	.align		4
.L_0:
        /*0004*/ 	.word	index@(_Z24DissolveTransitionKerneliifPKfS0_Pf)
        /*0008*/ 	.word	0x00000014


	//----- nvinfo : EIATTR_FRAME_SIZE
	.align		4
.L_1:
        /*000c*/ 	.byte	0x04, 0x11
        /*000e*/ 	.short	(.L_3 - .L_2)
	.align		4
.L_2:
        /*0010*/ 	.word	index@(_Z24DissolveTransitionKerneliifPKfS0_Pf)
        /*0014*/ 	.word	0x00000000


	//----- nvinfo : EIATTR_MIN_STACK_SIZE
	.align		4
.L_3:
        /*0018*/ 	.byte	0x04, 0x12
        /*001a*/ 	.short	(.L_5 - .L_4)
	.align		4
.L_4:
        /*001c*/ 	.word	index@(_Z24DissolveTransitionKerneliifPKfS0_Pf)
        /*0020*/ 	.word	0x00000000
.L_5:


//--------------------- .nv.compat                --------------------------
	.section	.nv.compat,"",@"SHT_CUDA_COMPAT_INFO"
	.align	4
        /*0000*/ 	.byte	0x02, 0x09, 0x00, 0x00, 0x02, 0x02, 0x01, 0x00, 0x02, 0x05, 0x05, 0x00, 0x03, 0x07, 0x01, 0x01
        /*0010*/ 	.byte	0x02, 0x03, 0x00, 0x00, 0x02, 0x06, 0x01, 0x00, 0x04, 0x0b, 0x08, 0x00, 0x09, 0x00, 0x00, 0x00
        /*0020*/ 	.byte	0x00, 0x00, 0x00, 0x00


//--------------------- .nv.info._Z24DissolveTransitionKerneliifPKfS0_Pf --------------------------
	.section	.nv.info._Z24DissolveTransitionKerneliifPKfS0_Pf,"",@"SHT_CUDA_INFO"
	.sectionflags	@""
	.align	4


	//----- nvinfo : EIATTR_CUDA_API_VERSION
	.align		4
        /*0000*/ 	.byte	0x04, 0x37
        /*0002*/ 	.short	(.L_7 - .L_6)
.L_6:
        /*0004*/ 	.word	0x00000082


	//----- nvinfo : EIATTR_KPARAM_INFO
	.align		4
.L_7:
        /*0008*/ 	.byte	0x04, 0x17
        /*000a*/ 	.short	(.L_9 - .L_8)
.L_8:
        /*000c*/ 	.word	0x00000000
        /*0010*/ 	.short	0x0005
        /*0012*/ 	.short	0x0020
        /*0014*/ 	.byte	0x00, 0xf5, 0x21, 0x00


	//----- nvinfo : EIATTR_KPARAM_INFO
	.align		4
.L_9:
        /*0018*/ 	.byte	0x04, 0x17
        /*001a*/ 	.short	(.L_11 - .L_10)
.L_10:
        /*001c*/ 	.word	0x00000000
        /*0020*/ 	.short	0x0004
        /*0022*/ 	.short	0x0018
        /*0024*/ 	.byte	0x00, 0xf5, 0x21, 0x00


	//----- nvinfo : EIATTR_KPARAM_INFO
	.align		4
.L_11:
        /*0028*/ 	.byte	0x04, 0x17
        /*002a*/ 	.short	(.L_13 - .L_12)
.L_12:
        /*002c*/ 	.word	0x00000000
        /*0030*/ 	.short	0x0003
        /*0032*/ 	.short	0x0010
        /*0034*/ 	.byte	0x00, 0xf5, 0x21, 0x00


	//----- nvinfo : EIATTR_KPARAM_INFO
	.align		4
.L_13:
        /*0038*/ 	.byte	0x04, 0x17
        /*003a*/ 	.short	(.L_15 - .L_14)
.L_14:
        /*003c*/ 	.word	0x00000000
        /*0040*/ 	.short	0x0002
        /*0042*/ 	.short	0x0008
        /*0044*/ 	.byte	0x00, 0xf0, 0x11, 0x00


	//----- nvinfo : EIATTR_KPARAM_INFO
	.align		4
.L_15:
        /*0048*/ 	.byte	0x04, 0x17
        /*004a*/ 	.short	(.L_17 - .L_16)
.L_16:
        /*004c*/ 	.word	0x00000000
        /*0050*/ 	.short	0x0001
        /*0052*/ 	.short	0x0004
        /*0054*/ 	.byte	0x00, 0xf0, 0x11, 0x00


	//----- nvinfo : EIATTR_KPARAM_INFO
	.align		4
.L_17:
        /*0058*/ 	.byte	0x04, 0x17
        /*005a*/ 	.short	(.L_19 - .L_18)
.L_18:
        /*005c*/ 	.word	0x00000000
        /*0060*/ 	.short	0x0000
        /*0062*/ 	.short	0x0000
        /*0064*/ 	.byte	0x00, 0xf0, 0x11, 0x00


	//----- nvinfo : EIATTR_SPARSE_MMA_MASK
	.align		4
.L_19:
        /*0068*/ 	.byte	0x03, 0x50
        /*006a*/ 	.short	0x0000


	//----- nvinfo : EIATTR_MAXREG_COUNT
	.align		4
        /*006c*/ 	.byte	0x03, 0x1b
        /*006e*/ 	.short	0x00ff


	//----- nvinfo : EIATTR_MERCURY_ISA_VERSION
	.align		4
        /*0070*/ 	.byte	0x03, 0x5f
        /*0072*/ 	.short	0x0101


	//----- nvinfo : EIATTR_VRC_CTA_INIT_COUNT
	.align		4
        /*0074*/ 	.byte	0x02, 0x4a
	.zero		1
	.zero		1


	//----- nvinfo : EIATTR_EXIT_INSTR_OFFSETS
	.align		4
        /*0078*/ 	.byte	0x04, 0x1c
        /*007a*/ 	.short	(.L_21 - .L_20)


	//   ....[0]....
.L_20:
        /*007c*/ 	.word	0x000000c0


	//   ....[1]....
        /*0080*/ 	.word	0x000002d0


	//----- nvinfo : EIATTR_CBANK_PARAM_SIZE
	.align		4
.L_21:
        /*0084*/ 	.byte	0x03, 0x19
        /*0086*/ 	.short	0x0028


	//----- nvinfo : EIATTR_PARAM_CBANK
	.align		4
        /*0088*/ 	.byte	0x04, 0x0a
        /*008a*/ 	.short	(.L_23 - .L_22)
	.align		4
.L_22:
        /*008c*/ 	.word	index@(.nv.constant0._Z24DissolveTransitionKerneliifPKfS0_Pf)
        /*0090*/ 	.short	0x0380
        /*0092*/ 	.short	0x0028


	//----- nvinfo : EIATTR_SW_WAR
	.align		4
.L_23:
        /*0094*/ 	.byte	0x04, 0x36
        /*0096*/ 	.short	(.L_25 - .L_24)
.L_24:
        /*0098*/ 	.word	0x00000008
.L_25:


//--------------------- .nv.callgraph             --------------------------
	.section	.nv.callgraph,"",@"SHT_CUDA_CALLGRAPH"
	.align	4
	.sectionentsize	8
	.align		4
        /*0000*/ 	.word	0x00000000
	.align		4
        /*0004*/ 	.word	0xffffffff
	.align		4
        /*0008*/ 	.word	0x00000000
	.align		4
        /*000c*/ 	.word	0xfffffffe
	.align		4
        /*0010*/ 	.word	0x00000000
	.align		4
        /*0014*/ 	.word	0xfffffffd
	.align		4
        /*0018*/ 	.word	0x00000000
	.align		4
        /*001c*/ 	.word	0xfffffffc


//--------------------- .text._Z24DissolveTransitionKerneliifPKfS0_Pf --------------------------
	.section	.text._Z24DissolveTransitionKerneliifPKfS0_Pf,"ax",@progbits
	.align	128
        .global         _Z24DissolveTransitionKerneliifPKfS0_Pf
        .type           _Z24DissolveTransitionKerneliifPKfS0_Pf,@function
        .size           _Z24DissolveTransitionKerneliifPKfS0_Pf,(.L_x_1 - _Z24DissolveTransitionKerneliifPKfS0_Pf)
        .other          _Z24DissolveTransitionKerneliifPKfS0_Pf,@"STO_CUDA_ENTRY STV_DEFAULT"
_Z24DissolveTransitionKerneliifPKfS0_Pf:
.text._Z24DissolveTransitionKerneliifPKfS0_Pf:
[----:B------:R-:W-:Y:S01]  /*0000*/  LDC R1, c[0x0][0x37c] ;  /* 0x0000df00ff017b82 */ /* 0x000fe20000000800 */
[----:B------:R-:W0:Y:S07]  /*0010*/  S2R R2, SR_TID.Y ;  /* 0x0000000000027919 */ /* 0x000e2e0000002200 */
[----:B------:R-:W1:Y:S01]  /*0020*/  LDC R0, c[0x0][0x360] ;  /* 0x0000d800ff007b82 */ /* 0x000e620000000800 */
[----:B------:R-:W2:Y:S01]  /*0030*/  LDCU.64 UR6, c[0x0][0x380] ;  /* 0x00007000ff0677ac */ /* 0x000ea20008000a00 */
[----:B------:R-:W1:Y:S06]  /*0040*/  S2R R3, SR_TID.X ;  /* 0x0000000000037919 */ /* 0x000e6c0000002100 */
[----:B------:R-:W0:Y:S08]  /*0050*/  S2UR UR5, SR_CTAID.Y ;  /* 0x00000000000579c3 */ /* 0x000e300000002600 */
[----:B------:R-:W0:Y:S08]  /*0060*/  LDC R7, c[0x0][0x364] ;  /* 0x0000d900ff077b82 */ /* 0x000e300000000800 */
[----:B------:R-:W1:Y:S01]  /*0070*/  S2UR UR4, SR_CTAID.X ;  /* 0x00000000000479c3 */ /* 0x000e620000002500 */
[----:B0-----:R-:W-:-:S05]  /*0080*/  IMAD R7, R7, UR5, R2 ;  /* 0x0000000507077c24 */ /* 0x001fca000f8e0202 */
[----:B--2---:R-:W-:Y:S01]  /*0090*/  ISETP.GE.AND P0, PT, R7, UR7, PT ;  /* 0x0000000707007c0c */ /* 0x004fe2000bf06270 */
[----:B-1----:R-:W-:-:S05]  /*00a0*/  IMAD R0, R0, UR4, R3 ;  /* 0x0000000400007c24 */ /* 0x002fca000f8e0203 */
[----:B------:R-:W-:-:S13]  /*00b0*/  ISETP.GE.OR P0, PT, R0, UR6, P0 ;  /* 0x0000000600007c0c */ /* 0x000fda0008706670 */
[----:B------:R-:W-:Y:S05]  /*00c0*/  @P0 EXIT ;  /* 0x000000000000094d */ /* 0x000fea0003800000 */
[----:B------:R-:W0:Y:S01]  /*00d0*/  LDC.64 R2, c[0x0][0x398] ;  /* 0x0000e600ff027b82 */ /* 0x000e220000000a00 */
[----:B------:R-:W1:Y:S01]  /*00e0*/  LDCU.64 UR4, c[0x0][0x358] ;  /* 0x00006b00ff0477ac */ /* 0x000e620008000a00 */
[----:B------:R-:W-:-:S05]  /*00f0*/  IMAD R0, R7, UR6, R0 ;  /* 0x0000000607007c24 */ /* 0x000fca000f8e0200 */
[----:B------:R-:W-:Y:S01]  /*0100*/  SHF.L.U32 R9, R0, 0x2, RZ ;  /* 0x0000000200097819 */ /* 0x000fe200000006ff */
[----:B------:R-:W2:Y:S08]  /*0110*/  LDC.64 R4, c[0x0][0x390] ;  /* 0x0000e400ff047b82 */ /* 0x000eb00000000a00 */
[----:B------:R-:W3:Y:S01]  /*0120*/  LDC R13, c[0x0][0x388] ;  /* 0x0000e200ff0d7b82 */ /* 0x000ee20000000800 */
[----:B0-----:R-:W-:-:S07]  /*0130*/  IMAD.WIDE R2, R9, 0x4, R2 ;  /* 0x0000000409027825 */ /* 0x001fce00078e0202 */
[----:B------:R-:W0:Y:S01]  /*0140*/  LDC.64 R6, c[0x0][0x3a0] ;  /* 0x0000e800ff067b82 */ /* 0x000e220000000a00 */
[----:B-1----:R-:W4:Y:S01]  /*0150*/  LDG.E R8, desc[UR4][R2.64+0xc] ;  /* 0x00000c0402087981 */ /* 0x002f22000c1e1900 */
[----:B--2---:R-:W-:-:S03]  /*0160*/  IMAD.WIDE R4, R9, 0x4, R4 ;  /* 0x0000000409047825 */ /* 0x004fc600078e0204 */
[----:B------:R-:W2:Y:S04]  /*0170*/  LDG.E R10, desc[UR4][R2.64] ;  /* 0x00000004020a7981 */ /* 0x000ea8000c1e1900 */
[----:B------:R-:W5:Y:S04]  /*0180*/  LDG.E R0, desc[UR4][R4.64+0xc] ;  /* 0x00000c0404007981 */ /* 0x000f68000c1e1900 */
[----:B------:R-:W2:Y:S01]  /*0190*/  LDG.E R15, desc[UR4][R4.64] ;  /* 0x00000004040f7981 */ /* 0x000ea2000c1e1900 */
[----:B---3--:R-:W-:Y:S01]  /*01a0*/  FADD R11, -R13, 1 ;  /* 0x3f8000000d0b7421 */ /* 0x008fe20000000100 */
[----:B0-----:R-:W-:-:S04]  /*01b0*/  IMAD.WIDE R6, R9, 0x4, R6 ;  /* 0x0000000409067825 */ /* 0x001fc800078e0206 */
[----:B----4-:R-:W-:Y:S01]  /*01c0*/  FMUL R13, R8, R13 ;  /* 0x0000000d080d7220 */ /* 0x010fe20000400000 */
[----:B-----5:R-:W-:-:S03]  /*01d0*/  FMUL R0, R0, R11 ;  /* 0x0000000b00007220 */ /* 0x020fc60000400000 */
[----:B--2---:R-:W-:-:S04]  /*01e0*/  FMUL R11, R13, R10 ;  /* 0x0000000a0d0b7220 */ /* 0x004fc80000400000 */
[----:B------:R-:W-:-:S05]  /*01f0*/  FFMA R11, R0, R15, R11 ;  /* 0x0000000f000b7223 */ /* 0x000fca000000000b */
[----:B------:R-:W-:Y:S04]  /*0200*/  STG.E desc[UR4][R6.64], R11 ;  /* 0x0000000b06007986 */ /* 0x000fe8000c101904 */
[----:B------:R-:W2:Y:S04]  /*0210*/  LDG.E R8, desc[UR4][R2.64+0x4] ;  /* 0x0000040402087981 */ /* 0x000ea8000c1e1900 */
[----:B------:R-:W3:Y:S01]  /*0220*/  LDG.E R9, desc[UR4][R4.64+0x4] ;  /* 0x0000040404097981 */ /* 0x000ee2000c1e1900 */
[----:B--2---:R-:W-:-:S04]  /*0230*/  FMUL R15, R13, R8 ;  /* 0x000000080d0f7220 */ /* 0x004fc80000400000 */
[----:B---3--:R-:W-:-:S05]  /*0240*/  FFMA R9, R0, R9, R15 ;  /* 0x0000000900097223 */ /* 0x008fca000000000f */
[----:B------:R-:W-:Y:S04]  /*0250*/  STG.E desc[UR4][R6.64+0x4], R9 ;  /* 0x0000040906007986 */ /* 0x000fe8000c101904 */
[----:B------:R-:W2:Y:S04]  /*0260*/  LDG.E R8, desc[UR4][R2.64+0x8] ;  /* 0x0000080402087981 */ /* 0x000ea8000c1e1900 */
[----:B------:R-:W3:Y:S01]  /*0270*/  LDG.E R15, desc[UR4][R4.64+0x8] ;  /* 0x00000804040f7981 */ /* 0x000ee2000c1e1900 */
[----:B--2---:R-:W-:Y:S01]  /*0280*/  FMUL R17, R13, R8 ;  /* 0x000000080d117220 */ /* 0x004fe20000400000 */
[----:B------:R-:W-:-:S03]  /*0290*/  FADD R13, R0, R13 ;  /* 0x0000000d000d7221 */ /* 0x000fc60000000000 */
[----:B---3--:R-:W-:Y:S02]  /*02a0*/  FFMA R15, R0, R15, R17 ;  /* 0x0000000f000f7223 */ /* 0x008fe40000000011 */
[----:B------:R-:W-:Y:S04]  /*02b0*/  STG.E desc[UR4][R6.64+0xc], R13 ;  /* 0x00000c0d06007986 */ /* 0x000fe8000c101904 */
[----:B------:R-:W-:Y:S01]  /*02c0*/  STG.E desc[UR4][R6.64+0x8], R15 ;  /* 0x0000080f06007986 */ /* 0x000fe2000c101904 */
[----:B------:R-:W-:Y:S05]  /*02d0*/  EXIT ;  /* 0x000000000000794d */ /* 0x000fea0003800000 */
.L_x_0:
[----:B------:R-:W-:-:S00]  /*02e0*/  BRA `(.L_x_0) ;  /* 0xfffffffc00fc7947 */ /* 0x000fc0000383ffff */
[----:B------:R-:W-:-:S00]  /*02f0*/  NOP ;  /* 0x0000000000007918 */ /* 0x000fc00000000000 */
        /* <DEDUP_REMOVED lines=8> */
.L_x_1:


//--------------------- .nv.shared.reserved.0     --------------------------
	.section	.nv.shared.reserved.0,"aw",@nobits
	.weak		__nv_reservedSMEM_offset_0_alias
	.size		__nv_reservedSMEM_offset_0_alias, 0, 64
	.other		__nv_reservedSMEM_offset_0_alias,@"STO_CUDA_RESERVED_SHARED STV_DEFAULT"
__nv_reservedSMEM_offset_0_alias:
	.zero		0
	.zero		64


//--------------------- .nv.constant0._Z24DissolveTransitionKerneliifPKfS0_Pf --------------------------
	.section	.nv.constant0._Z24DissolveTransitionKerneliifPKfS0_Pf,"a",@progbits
	.sectionflags	@""
	.align	4
.nv.constant0._Z24DissolveTransitionKerneliifPKfS0_Pf:
	.zero		936


//--------------------- SYMBOLS --------------------------

	.type		.nv.reservedSmem.offset0,@object
	.size		.nv.reservedSmem.offset0,0x4
